//
// Generated by NVIDIA NVVM Compiler
//
// Compiler Build ID: CL-36424714
// Cuda compilation tools, release 13.0, V13.0.88
// Based on NVVM 20.0.0
//

.version 9.0
.target sm_100
.address_size 64

	// .globl	_Z6VecAddP6float4S0_S0_

.visible .entry _Z6VecAddP6float4S0_S0_(
	.param .u64 .ptr .align 1 _Z6VecAddP6float4S0_S0__param_0,
	.param .u64 .ptr .align 1 _Z6VecAddP6float4S0_S0__param_1,
	.param .u64 .ptr .align 1 _Z6VecAddP6float4S0_S0__param_2
)
{
	.reg .b32 	%f<13>;
	.reg .b64 	%rd<7>;

	ld.param.u64 	%rd1, [_Z6VecAddP6float4S0_S0__param_0];
	ld.param.u64 	%rd2, [_Z6VecAddP6float4S0_S0__param_1];
	ld.param.u64 	%rd3, [_Z6VecAddP6float4S0_S0__param_2];
	cvta.to.global.u64 	%rd4, %rd3;
	cvta.to.global.u64 	%rd5, %rd2;
	cvta.to.global.u64 	%rd6, %rd1;
	ld.global.f32 	%f1, [%rd6];
	ld.global.f32 	%f2, [%rd5];
	add.f32 	%f3, %f1, %f2;
	st.global.f32 	[%rd4], %f3;
	ld.global.f32 	%f4, [%rd6+4];
	ld.global.f32 	%f5, [%rd5+4];
	add.f32 	%f6, %f4, %f5;
	st.global.f32 	[%rd4+4], %f6;
	ld.global.f32 	%f7, [%rd6+8];
	ld.global.f32 	%f8, [%rd5+8];
	add.f32 	%f9, %f7, %f8;
	st.global.f32 	[%rd4+8], %f9;
	ld.global.f32 	%f10, [%rd6+12];
	ld.global.f32 	%f11, [%rd5+12];
	add.f32 	%f12, %f10, %f11;
	st.global.f32 	[%rd4+12], %f12;
	ret;

}


// ===== COMPILED SASS (sm_100) =====

	.target	sm_100

	.elftype	@"ET_EXEC"


//--------------------- .note.nv.tkinfo           --------------------------
	.section	.note.nv.tkinfo,"",@"SHT_NOTE"
	.sectionflags	@"SHF_NOTE_NV_TKINFO"
	.tkinfo
        /*0018*/ 	.word	0x00000002
        /*0030*/ 	.string	""
        /*0030*/ 	.string	"ptxas"
        /*0030*/ 	.string	"Cuda compilation tools, release 13.0, V13.0.88"
        /*0030*/ 	.string	"Build cuda_13.0.r13.0/compiler.36424714_0"
        /*0030*/ 	.string	"-arch sm_100 -m 64 "



//--------------------- .note.nv.cuinfo           --------------------------
	.section	.note.nv.cuinfo,"",@"SHT_NOTE"
	.sectionflags	@"SHF_NOTE_NV_CUINFO"
        /*0018*/ 	.short	0x0002
        /*001a*/ 	.short	0x0064
        /*001c*/ 	.short	0x0082
	.zero		2


//--------------------- .nv.info                  --------------------------
	.section	.nv.info,"",@"SHT_CUDA_INFO"
	.align	4


	//----- nvinfo : EIATTR_REGCOUNT
	.align		4
        /*0000*/ 	.byte	0x04, 0x2f
        /*0002*/ 	.short	(.L_1 - .L_0)
	.align		4
.L_0:
        /*0004*/ 	.word	index@(_Z6VecAddP6float4S0_S0_)
        /*0008*/ 	.word	0x00000012


	//----- nvinfo : EIATTR_FRAME_SIZE
	.align		4
.L_1:
        /*000c*/ 	.byte	0x04, 0x11
        /*000e*/ 	.short	(.L_3 - .L_2)
	.align		4
.L_2:
        /*0010*/ 	.word	index@(_Z6VecAddP6float4S0_S0_)
        /*0014*/ 	.word	0x00000000


	//----- nvinfo : EIATTR_MIN_STACK_SIZE
	.align		4
.L_3:
        /*0018*/ 	.byte	0x04, 0x12
        /*001a*/ 	.short	(.L_5 - .L_4)
	.align		4
.L_4:
        /*001c*/ 	.word	index@(_Z6VecAddP6float4S0_S0_)
        /*0020*/ 	.word	0x00000000
.L_5:


//--------------------- .nv.compat                --------------------------
	.section	.nv.compat,"",@"SHT_CUDA_COMPAT_INFO"
	.align	4
        /*0000*/ 	.byte	0x02, 0x09, 0x00, 0x00, 0x02, 0x02, 0x01, 0x00, 0x02, 0x05, 0x05, 0x00, 0x03, 0x07, 0x01, 0x01
        /*0010*/ 	.byte	0x02, 0x03, 0x00, 0x00, 0x02, 0x06, 0x01, 0x00, 0x04, 0x0b, 0x08, 0x00, 0x09, 0x00, 0x00, 0x00
        /*0020*/ 	.byte	0x00, 0x00, 0x00, 0x00


//--------------------- .nv.info._Z6VecAddP6float4S0_S0_ --------------------------
	.section	.nv.info._Z6VecAddP6float4S0_S0_,"",@"SHT_CUDA_INFO"
	.sectionflags	@""
	.align	4


	//----- nvinfo : EIATTR_CUDA_API_VERSION
	.align		4
        /*0000*/ 	.byte	0x04, 0x37
        /*0002*/ 	.short	(.L_7 - .L_6)
.L_6:
        /*0004*/ 	.word	0x00000082


	//----- nvinfo : EIATTR_KPARAM_INFO
	.align		4
.L_7:
        /*0008*/ 	.byte	0x04, 0x17
        /*000a*/ 	.short	(.L_9 - .L_8)
.L_8:
        /*000c*/ 	.word	0x00000000
        /*0010*/ 	.short	0x0002
        /*0012*/ 	.short	0x0010
        /*0014*/ 	.byte	0x00, 0xf5, 0x21, 0x00


	//----- nvinfo : EIATTR_KPARAM_INFO
	.align		4
.L_9:
        /*0018*/ 	.byte	0x04, 0x17
        /*001a*/ 	.short	(.L_11 - .L_10)
.L_10:
        /*001c*/ 	.word	0x00000000
        /*0020*/ 	.short	0x0001
        /*0022*/ 	.short	0x0008
        /*0024*/ 	.byte	0x00, 0xf5, 0x21, 0x00


	//----- nvinfo : EIATTR_KPARAM_INFO
	.align		4
.L_11:
        /*0028*/ 	.byte	0x04, 0x17
        /*002a*/ 	.short	(.L_13 - .L_12)
.L_12:
        /*002c*/ 	.word	0x00000000
        /*0030*/ 	.short	0x0000
        /*0032*/ 	.short	0x0000
        /*0034*/ 	.byte	0x00, 0xf5, 0x21, 0x00


	//----- nvinfo : EIATTR_SPARSE_MMA_MASK
	.align		4
.L_13:
        /*0038*/ 	.byte	0x03, 0x50
        /*003a*/ 	.short	0x0000


	//----- nvinfo : EIATTR_MAXREG_COUNT
	.align		4
        /*003c*/ 	.byte	0x03, 0x1b
        /*003e*/ 	.short	0x00ff


	//----- nvinfo : EIATTR_MERCURY_ISA_VERSION
	.align		4
        /*0040*/ 	.byte	0x03, 0x5f
        /*0042*/ 	.short	0x0101


	//----- nvinfo : EIATTR_VRC_CTA_INIT_COUNT
	.align		4
        /*0044*/ 	.byte	0x02, 0x4a
	.zero		1
	.zero		1


	//----- nvinfo : EIATTR_EXIT_INSTR_OFFSETS
	.align		4
        /*0048*/ 	.byte	0x04, 0x1c
        /*004a*/ 	.short	(.L_15 - .L_14)


	//   ....[0]....
.L_14:
        /*004c*/ 	.word	0x00000150


	//----- nvinfo : EIATTR_CBANK_PARAM_SIZE
	.align		4
.L_15:
        /*0050*/ 	.byte	0x03, 0x19
        /*0052*/ 	.short	0x0018


	//----- nvinfo : EIATTR_PARAM_CBANK
	.align		4
        /*0054*/ 	.byte	0x04, 0x0a
        /*0056*/ 	.short	(.L_17 - .L_16)
	.align		4
.L_16:
        /*0058*/ 	.word	index@(.nv.constant0._Z6VecAddP6float4S0_S0_)
        /*005c*/ 	.short	0x0380
        /*005e*/ 	.short	0x0018


	//----- nvinfo : EIATTR_SW_WAR
	.align		4
.L_17:
        /*0060*/ 	.byte	0x04, 0x36
        /*0062*/ 	.short	(.L_19 - .L_18)
.L_18:
        /*0064*/ 	.word	0x00000008
.L_19:


//--------------------- .nv.callgraph             --------------------------
	.section	.nv.callgraph,"",@"SHT_CUDA_CALLGRAPH"
	.align	4
	.sectionentsize	8
	.align		4
        /*0000*/ 	.word	0x00000000
	.align		4
        /*0004*/ 	.word	0xffffffff
	.align		4
        /*0008*/ 	.word	0x00000000
	.align		4
        /*000c*/ 	.word	0xfffffffe
	.align		4
        /*0010*/ 	.word	0x00000000
	.align		4
        /*0014*/ 	.word	0xfffffffd
	.align		4
        /*0018*/ 	.word	0x00000000
	.align		4
        /*001c*/ 	.word	0xfffffffc


//--------------------- .text._Z6VecAddP6float4S0_S0_ --------------------------
	.section	.text._Z6VecAddP6float4S0_S0_,"ax",@progbits
	.align	128
        .global         _Z6VecAddP6float4S0_S0_
        .type           _Z6VecAddP6float4S0_S0_,@function
        .size           _Z6VecAddP6float4S0_S0_,(.L_x_1 - _Z6VecAddP6float4S0_S0_)
        .other          _Z6VecAddP6float4S0_S0_,@"STO_CUDA_ENTRY STV_DEFAULT"
_Z6VecAddP6float4S0_S0_:
.text._Z6VecAddP6float4S0_S0_:
[----:B------:R-:W-:Y:S08]  /*0000*/  LDC R1, c[0x0][0x37c] ;  /* 0x0000df00ff017b82 */ /* 0x000ff00000000800 */
[----:B------:R-:W0:Y:S01]  /*0010*/  LDC.64 R4, c[0x0][0x380] ;  /* 0x0000e000ff047b82 */ /* 0x000e220000000a00 */
[----:B------:R-:W0:Y:S07]  /*0020*/  LDCU.64 UR4, c[0x0][0x358] ;  /* 0x00006b00ff0477ac */ /* 0x000e2e0008000a00 */
[----:B------:R-:W1:Y:S01]  /*0030*/  LDC.64 R6, c[0x0][0x388] ;  /* 0x0000e200ff067b82 */ /* 0x000e620000000a00 */
[----:B0-----:R-:W2:Y:S04]  /*0040*/  LDG.E R0, desc[UR4][R4.64] ;  /* 0x0000000404007981 */ /* 0x001ea8000c1e1900 */
[----:B-1----:R-:W2:Y:S03]  /*0050*/  LDG.E R9, desc[UR4][R6.64] ;  /* 0x0000000406097981 */ /* 0x002ea6000c1e1900 */
[----:B------:R-:W0:Y:S01]  /*0060*/  LDC.64 R2, c[0x0][0x390] ;  /* 0x0000e400ff027b82 */ /* 0x000e220000000a00 */
[----:B--2---:R-:W-:-:S05]  /*0070*/  FADD R9, R0, R9 ;  /* 0x0000000900097221 */ /* 0x004fca0000000000 */
[----:B0-----:R-:W-:Y:S04]  /*0080*/  STG.E desc[UR4][R2.64], R9 ;  /* 0x0000000902007986 */ /* 0x001fe8000c101904 */
[----:B------:R-:W2:Y:S04]  /*0090*/  LDG.E R0, desc[UR4][R4.64+0x4] ;  /* 0x0000040404007981 */ /* 0x000ea8000c1e1900 */
[----:B------:R-:W2:Y:S02]  /*00a0*/  LDG.E R11, desc[UR4][R6.64+0x4] ;  /* 0x00000404060b7981 */ /* 0x000ea4000c1e1900 */
[----:B--2---:R-:W-:-:S05]  /*00b0*/  FADD R11, R0, R11 ;  /* 0x0000000b000b7221 */ /* 0x004fca0000000000 */
[----:B------:R-:W-:Y:S04]  /*00c0*/  STG.E desc[UR4][R2.64+0x4], R11 ;  /* 0x0000040b02007986 */ /* 0x000fe8000c101904 */
[----:B------:R-:W2:Y:S04]  /*00d0*/  LDG.E R0, desc[UR4][R4.64+0x8] ;  /* 0x0000080404007981 */ /* 0x000ea8000c1e1900 */
[----:B------:R-:W2:Y:S02]  /*00e0*/  LDG.E R13, desc[UR4][R6.64+0x8] ;  /* 0x00000804060d7981 */ /* 0x000ea4000c1e1900 */
[----:B--2---:R-:W-:-:S05]  /*00f0*/  FADD R13, R0, R13 ;  /* 0x0000000d000d7221 */ /* 0x004fca0000000000 */
[----:B------:R-:W-:Y:S04]  /*0100*/  STG.E desc[UR4][R2.64+0x8], R13 ;  /* 0x0000080d02007986 */ /* 0x000fe8000c101904 */
[----:B------:R-:W2:Y:S04]  /*0110*/  LDG.E R0, desc[UR4][R4.64+0xc] ;  /* 0x00000c0404007981 */ /* 0x000ea8000c1e1900 */
[----:B------:R-:W2:Y:S02]  /*0120*/  LDG.E R15, desc[UR4][R6.64+0xc] ;  /* 0x00000c04060f7981 */ /* 0x000ea4000c1e1900 */
[----:B--2---:R-:W-:-:S05]  /*0130*/  FADD R15, R0, R15 ;  /* 0x0000000f000f7221 */ /* 0x004fca0000000000 */
[----:B------:R-:W-:Y:S01]  /*0140*/  STG.E desc[UR4][R2.64+0xc], R15 ;  /* 0x00000c0f02007986 */ /* 0x000fe2000c101904 */
[----:B------:R-:W-:Y:S05]  /*0150*/  EXIT ;  /* 0x000000000000794d */ /* 0x000fea0003800000 */
.L_x_0:
[----:B------:R-:W-:-:S00]  /*0160*/  BRA `(.L_x_0) ;  /* 0xfffffffc00fc7947 */ /* 0x000fc0000383ffff */
[----:B------:R-:W-:-:S00]  /*0170*/  NOP ;  /* 0x0000000000007918 */ /* 0x000fc00000000000 */
        /* <DEDUP_REMOVED lines=8> */
.L_x_1:


//--------------------- .nv.shared.reserved.0     --------------------------
	.section	.nv.shared.reserved.0,"aw",@nobits
	.weak		__nv_reservedSMEM_offset_0_alias
	.size		__nv_reservedSMEM_offset_0_alias, 0, 64
	.other		__nv_reservedSMEM_offset_0_alias,@"STO_CUDA_RESERVED_SHARED STV_DEFAULT"
__nv_reservedSMEM_offset_0_alias:
	.zero		0
	.zero		64


//--------------------- .nv.constant0._Z6VecAddP6float4S0_S0_ --------------------------
	.section	.nv.constant0._Z6VecAddP6float4S0_S0_,"a",@progbits
	.sectionflags	@""
	.align	4
.nv.constant0._Z6VecAddP6float4S0_S0_:
	.zero		920


//--------------------- SYMBOLS --------------------------

	.type		.nv.reservedSmem.offset0,@object
	.size		.nv.reservedSmem.offset0,0x4
